//
// Generated by NVIDIA NVVM Compiler
//
// Compiler Build ID: CL-36424714
// Cuda compilation tools, release 13.0, V13.0.88
// Based on NVVM 20.0.0
//

.version 9.0
.target sm_100
.address_size 64

	// .globl	_Z13min_reductionPfS_i
.extern .shared .align 16 .b8 sdata[];

.visible .entry _Z13min_reductionPfS_i(
	.param .u64 .ptr .align 1 _Z13min_reductionPfS_i_param_0,
	.param .u64 .ptr .align 1 _Z13min_reductionPfS_i_param_1,
	.param .u32 _Z13min_reductionPfS_i_param_2
)
{
	.reg .pred 	%p<6>;
	.reg .b32 	%r<14>;
	.reg .b32 	%f<9>;
	.reg .b64 	%rd<9>;

	ld.param.u64 	%rd1, [_Z13min_reductionPfS_i_param_0];
	ld.param.u64 	%rd2, [_Z13min_reductionPfS_i_param_1];
	ld.param.u32 	%r8, [_Z13min_reductionPfS_i_param_2];
	mov.u32 	%r1, %tid.x;
	mov.u32 	%r2, %ctaid.x;
	mov.u32 	%r13, %ntid.x;
	mad.lo.s32 	%r4, %r2, %r13, %r1;
	setp.ge.u32 	%p1, %r4, %r8;
	mov.f32 	%f8, 0f7F800000;
	@%p1 bra 	$L__BB0_2;
	cvta.to.global.u64 	%rd3, %rd1;
	mul.wide.u32 	%rd4, %r4, 4;
	add.s64 	%rd5, %rd3, %rd4;
	ld.global.f32 	%f8, [%rd5];
$L__BB0_2:
	shl.b32 	%r9, %r1, 2;
	mov.u32 	%r10, sdata;
	add.s32 	%r5, %r10, %r9;
	st.shared.f32 	[%r5], %f8;
	bar.sync 	0;
	setp.lt.u32 	%p2, %r13, 2;
	@%p2 bra 	$L__BB0_6;
$L__BB0_3:
	shr.u32 	%r7, %r13, 1;
	setp.ge.u32 	%p3, %r1, %r7;
	@%p3 bra 	$L__BB0_5;
	ld.shared.f32 	%f4, [%r5];
	shl.b32 	%r11, %r7, 2;
	add.s32 	%r12, %r5, %r11;
	ld.shared.f32 	%f5, [%r12];
	min.f32 	%f6, %f4, %f5;
	st.shared.f32 	[%r5], %f6;
$L__BB0_5:
	bar.sync 	0;
	setp.gt.u32 	%p4, %r13, 3;
	mov.u32 	%r13, %r7;
	@%p4 bra 	$L__BB0_3;
$L__BB0_6:
	setp.ne.s32 	%p5, %r1, 0;
	@%p5 bra 	$L__BB0_8;
	ld.shared.f32 	%f7, [sdata];
	cvta.to.global.u64 	%rd6, %rd2;
	mul.wide.u32 	%rd7, %r2, 4;
	add.s64 	%rd8, %rd6, %rd7;
	st.global.f32 	[%rd8], %f7;
$L__BB0_8:
	ret;

}
	// .globl	_Z13max_reductionPfS_i
.visible .entry _Z13max_reductionPfS_i(
	.param .u64 .ptr .align 1 _Z13max_reductionPfS_i_param_0,
	.param .u64 .ptr .align 1 _Z13max_reductionPfS_i_param_1,
	.param .u32 _Z13max_reductionPfS_i_param_2
)
{
	.reg .pred 	%p<6>;
	.reg .b32 	%r<14>;
	.reg .b32 	%f<9>;
	.reg .b64 	%rd<9>;

	ld.param.u64 	%rd1, [_Z13max_reductionPfS_i_param_0];
	ld.param.u64 	%rd2, [_Z13max_reductionPfS_i_param_1];
	ld.param.u32 	%r8, [_Z13max_reductionPfS_i_param_2];
	mov.u32 	%r1, %tid.x;
	mov.u32 	%r2, %ctaid.x;
	mov.u32 	%r13, %ntid.x;
	mad.lo.s32 	%r4, %r2, %r13, %r1;
	setp.ge.u32 	%p1, %r4, %r8;
	mov.f32 	%f8, 0fFF800000;
	@%p1 bra 	$L__BB1_2;
	cvta.to.global.u64 	%rd3, %rd1;
	mul.wide.u32 	%rd4, %r4, 4;
	add.s64 	%rd5, %rd3, %rd4;
	ld.global.f32 	%f8, [%rd5];
$L__BB1_2:
	shl.b32 	%r9, %r1, 2;
	mov.u32 	%r10, sdata;
	add.s32 	%r5, %r10, %r9;
	st.shared.f32 	[%r5], %f8;
	bar.sync 	0;
	setp.lt.u32 	%p2, %r13, 2;
	@%p2 bra 	$L__BB1_6;
$L__BB1_3:
	shr.u32 	%r7, %r13, 1;
	setp.ge.u32 	%p3, %r1, %r7;
	@%p3 bra 	$L__BB1_5;
	ld.shared.f32 	%f4, [%r5];
	shl.b32 	%r11, %r7, 2;
	add.s32 	%r12, %r5, %r11;
	ld.shared.f32 	%f5, [%r12];
	max.f32 	%f6, %f4, %f5;
	st.shared.f32 	[%r5], %f6;
$L__BB1_5:
	bar.sync 	0;
	setp.gt.u32 	%p4, %r13, 3;
	mov.u32 	%r13, %r7;
	@%p4 bra 	$L__BB1_3;
$L__BB1_6:
	setp.ne.s32 	%p5, %r1, 0;
	@%p5 bra 	$L__BB1_8;
	ld.shared.f32 	%f7, [sdata];
	cvta.to.global.u64 	%rd6, %rd2;
	mul.wide.u32 	%rd7, %r2, 4;
	add.s64 	%rd8, %rd6, %rd7;
	st.global.f32 	[%rd8], %f7;
$L__BB1_8:
	ret;

}
	// .globl	_Z13sum_reductionPfS_i
.visible .entry _Z13sum_reductionPfS_i(
	.param .u64 .ptr .align 1 _Z13sum_reductionPfS_i_param_0,
	.param .u64 .ptr .align 1 _Z13sum_reductionPfS_i_param_1,
	.param .u32 _Z13sum_reductionPfS_i_param_2
)
{
	.reg .pred 	%p<6>;
	.reg .b32 	%r<15>;
	.reg .b32 	%f<6>;
	.reg .b64 	%rd<9>;

	ld.param.u64 	%rd1, [_Z13sum_reductionPfS_i_param_0];
	ld.param.u64 	%rd2, [_Z13sum_reductionPfS_i_param_1];
	ld.param.u32 	%r8, [_Z13sum_reductionPfS_i_param_2];
	mov.u32 	%r1, %tid.x;
	mov.u32 	%r2, %ctaid.x;
	mov.u32 	%r14, %ntid.x;
	mad.lo.s32 	%r4, %r2, %r14, %r1;
	setp.ge.u32 	%p1, %r4, %r8;
	shl.b32 	%r9, %r1, 2;
	mov.u32 	%r10, sdata;
	add.s32 	%r5, %r10, %r9;
	@%p1 bra 	$L__BB2_2;
	cvta.to.global.u64 	%rd3, %rd1;
	mul.wide.u32 	%rd4, %r4, 4;
	add.s64 	%rd5, %rd3, %rd4;
	ld.global.f32 	%f1, [%rd5];
	st.shared.f32 	[%r5], %f1;
	bra.uni 	$L__BB2_3;
$L__BB2_2:
	mov.b32 	%r11, 0;
	st.shared.u32 	[%r5], %r11;
$L__BB2_3:
	bar.sync 	0;
	setp.lt.u32 	%p2, %r14, 2;
	@%p2 bra 	$L__BB2_7;
$L__BB2_4:
	shr.u32 	%r7, %r14, 1;
	setp.ge.u32 	%p3, %r1, %r7;
	@%p3 bra 	$L__BB2_6;
	shl.b32 	%r12, %r7, 2;
	add.s32 	%r13, %r5, %r12;
	ld.shared.f32 	%f2, [%r13];
	ld.shared.f32 	%f3, [%r5];
	add.f32 	%f4, %f2, %f3;
	st.shared.f32 	[%r5], %f4;
$L__BB2_6:
	bar.sync 	0;
	setp.gt.u32 	%p4, %r14, 3;
	mov.u32 	%r14, %r7;
	@%p4 bra 	$L__BB2_4;
$L__BB2_7:
	setp.ne.s32 	%p5, %r1, 0;
	@%p5 bra 	$L__BB2_9;
	ld.shared.f32 	%f5, [sdata];
	cvta.to.global.u64 	%rd6, %rd2;
	mul.wide.u32 	%rd7, %r2, 4;
	add.s64 	%rd8, %rd6, %rd7;
	st.global.f32 	[%rd8], %f5;
$L__BB2_9:
	ret;

}
	// .globl	_Z13avg_reductionPfS_i
.visible .entry _Z13avg_reductionPfS_i(
	.param .u64 .ptr .align 1 _Z13avg_reductionPfS_i_param_0,
	.param .u64 .ptr .align 1 _Z13avg_reductionPfS_i_param_1,
	.param .u32 _Z13avg_reductionPfS_i_param_2
)
{
	.reg .pred 	%p<6>;
	.reg .b32 	%r<15>;
	.reg .b32 	%f<8>;
	.reg .b64 	%rd<9>;

	ld.param.u64 	%rd1, [_Z13avg_reductionPfS_i_param_0];
	ld.param.u64 	%rd2, [_Z13avg_reductionPfS_i_param_1];
	ld.param.u32 	%r8, [_Z13avg_reductionPfS_i_param_2];
	mov.u32 	%r1, %tid.x;
	mov.u32 	%r2, %ctaid.x;
	mov.u32 	%r14, %ntid.x;
	mad.lo.s32 	%r4, %r2, %r14, %r1;
	setp.ge.u32 	%p1, %r4, %r8;
	shl.b32 	%r9, %r1, 2;
	mov.u32 	%r10, sdata;
	add.s32 	%r5, %r10, %r9;
	@%p1 bra 	$L__BB3_2;
	cvta.to.global.u64 	%rd3, %rd1;
	mul.wide.u32 	%rd4, %r4, 4;
	add.s64 	%rd5, %rd3, %rd4;
	ld.global.f32 	%f1, [%rd5];
	st.shared.f32 	[%r5], %f1;
	bra.uni 	$L__BB3_3;
$L__BB3_2:
	mov.b32 	%r11, 0;
	st.shared.u32 	[%r5], %r11;
$L__BB3_3:
	bar.sync 	0;
	setp.lt.u32 	%p2, %r14, 2;
	@%p2 bra 	$L__BB3_7;
$L__BB3_4:
	shr.u32 	%r7, %r14, 1;
	setp.ge.u32 	%p3, %r1, %r7;
	@%p3 bra 	$L__BB3_6;
	shl.b32 	%r12, %r7, 2;
	add.s32 	%r13, %r5, %r12;
	ld.shared.f32 	%f2, [%r13];
	ld.shared.f32 	%f3, [%r5];
	add.f32 	%f4, %f2, %f3;
	st.shared.f32 	[%r5], %f4;
$L__BB3_6:
	bar.sync 	0;
	setp.gt.u32 	%p4, %r14, 3;
	mov.u32 	%r14, %r7;
	@%p4 bra 	$L__BB3_4;
$L__BB3_7:
	setp.ne.s32 	%p5, %r1, 0;
	@%p5 bra 	$L__BB3_9;
	ld.shared.f32 	%f5, [sdata];
	cvt.rn.f32.s32 	%f6, %r8;
	div.rn.f32 	%f7, %f5, %f6;
	cvta.to.global.u64 	%rd6, %rd2;
	mul.wide.u32 	%rd7, %r2, 4;
	add.s64 	%rd8, %rd6, %rd7;
	st.global.f32 	[%rd8], %f7;
$L__BB3_9:
	ret;

}


// ===== COMPILED SASS (sm_100) =====

	.target	sm_100

	.elftype	@"ET_EXEC"


//--------------------- .note.nv.tkinfo           --------------------------
	.section	.note.nv.tkinfo,"",@"SHT_NOTE"
	.sectionflags	@"SHF_NOTE_NV_TKINFO"
	.tkinfo
        /*0018*/ 	.word	0x00000002
        /*0030*/ 	.string	""
        /*0030*/ 	.string	"ptxas"
        /*0030*/ 	.string	"Cuda compilation tools, release 13.0, V13.0.88"
        /*0030*/ 	.string	"Build cuda_13.0.r13.0/compiler.36424714_0"
        /*0030*/ 	.string	"-arch sm_100 -m 64 "



//--------------------- .note.nv.cuinfo           --------------------------
	.section	.note.nv.cuinfo,"",@"SHT_NOTE"
	.sectionflags	@"SHF_NOTE_NV_CUINFO"
        /*0018*/ 	.short	0x0002
        /*001a*/ 	.short	0x0064
        /*001c*/ 	.short	0x0082
	.zero		2


//--------------------- .nv.info                  --------------------------
	.section	.nv.info,"",@"SHT_CUDA_INFO"
	.align	4


	//----- nvinfo : EIATTR_REGCOUNT
	.align		4
        /*0000*/ 	.byte	0x04, 0x2f
        /*0002*/ 	.short	(.L_1 - .L_0)
	.align		4
.L_0:
        /*0004*/ 	.word	index@(_Z13min_reductionPfS_i)
        /*0008*/ 	.word	0x0000000a


	//----- nvinfo : EIATTR_FRAME_SIZE
	.align		4
.L_1:
        /*000c*/ 	.byte	0x04, 0x11
        /*000e*/ 	.short	(.L_3 - .L_2)
	.align		4
.L_2:
        /*0010*/ 	.word	index@(_Z13min_reductionPfS_i)
        /*0014*/ 	.word	0x00000000


	//----- nvinfo : EIATTR_REGCOUNT
	.align		4
.L_3:
        /*0018*/ 	.byte	0x04, 0x2f
        /*001a*/ 	.short	(.L_5 - .L_4)
	.align		4
.L_4:
        /*001c*/ 	.word	index@(_Z13max_reductionPfS_i)
        /*0020*/ 	.word	0x0000000a


	//----- nvinfo : EIATTR_FRAME_SIZE
	.align		4
.L_5:
        /*0024*/ 	.byte	0x04, 0x11
        /*0026*/ 	.short	(.L_7 - .L_6)
	.align		4
.L_6:
        /*0028*/ 	.word	index@(_Z13max_reductionPfS_i)
        /*002c*/ 	.word	0x00000000


	//----- nvinfo : EIATTR_REGCOUNT
	.align		4
.L_7:
        /*0030*/ 	.byte	0x04, 0x2f
        /*0032*/ 	.short	(.L_9 - .L_8)
	.align		4
.L_8:
        /*0034*/ 	.word	index@(_Z13sum_reductionPfS_i)
        /*0038*/ 	.word	0x0000000a


	//----- nvinfo : EIATTR_FRAME_SIZE
	.align		4
.L_9:
        /*003c*/ 	.byte	0x04, 0x11
        /*003e*/ 	.short	(.L_11 - .L_10)
	.align		4
.L_10:
        /*0040*/ 	.word	index@(_Z13sum_reductionPfS_i)
        /*0044*/ 	.word	0x00000000


	//----- nvinfo : EIATTR_REGCOUNT
	.align		4
.L_11:
        /*0048*/ 	.byte	0x04, 0x2f
        /*004a*/ 	.short	(.L_13 - .L_12)
	.align		4
.L_12:
        /*004c*/ 	.word	index@(_Z13avg_reductionPfS_i)
        /*0050*/ 	.word	0x00000010


	//----- nvinfo : EIATTR_FRAME_SIZE
	.align		4
.L_13:
        /*0054*/ 	.byte	0x04, 0x11
        /*0056*/ 	.short	(.L_15 - .L_14)
	.align		4
.L_14:
        /*0058*/ 	.word	index@($__internal_0_$__cuda_sm3x_div_rn_noftz_f32_slowpath)
        /*005c*/ 	.word	0x00000000


	//----- nvinfo : EIATTR_FRAME_SIZE
	.align		4
.L_15:
        /*0060*/ 	.byte	0x04, 0x11
        /*0062*/ 	.short	(.L_17 - .L_16)
	.align		4
.L_16:
        /*0064*/ 	.word	index@(_Z13avg_reductionPfS_i)
        /*0068*/ 	.word	0x00000000


	//----- nvinfo : EIATTR_MIN_STACK_SIZE
	.align		4
.L_17:
        /*006c*/ 	.byte	0x04, 0x12
        /*006e*/ 	.short	(.L_19 - .L_18)
	.align		4
.L_18:
        /*0070*/ 	.word	index@(_Z13avg_reductionPfS_i)
        /*0074*/ 	.word	0x00000000


	//----- nvinfo : EIATTR_MIN_STACK_SIZE
	.align		4
.L_19:
        /*0078*/ 	.byte	0x04, 0x12
        /*007a*/ 	.short	(.L_21 - .L_20)
	.align		4
.L_20:
        /*007c*/ 	.word	index@(_Z13sum_reductionPfS_i)
        /*0080*/ 	.word	0x00000000


	//----- nvinfo : EIATTR_MIN_STACK_SIZE
	.align		4
.L_21:
        /*0084*/ 	.byte	0x04, 0x12
        /*0086*/ 	.short	(.L_23 - .L_22)
	.align		4
.L_22:
        /*0088*/ 	.word	index@(_Z13max_reductionPfS_i)
        /*008c*/ 	.word	0x00000000


	//----- nvinfo : EIATTR_MIN_STACK_SIZE
	.align		4
.L_23:
        /*0090*/ 	.byte	0x04, 0x12
        /*0092*/ 	.short	(.L_25 - .L_24)
	.align		4
.L_24:
        /*0094*/ 	.word	index@(_Z13min_reductionPfS_i)
        /*0098*/ 	.word	0x00000000
.L_25:


//--------------------- .nv.compat                --------------------------
	.section	.nv.compat,"",@"SHT_CUDA_COMPAT_INFO"
	.align	4
        /*0000*/ 	.byte	0x02, 0x09, 0x00, 0x00, 0x02, 0x02, 0x01, 0x00, 0x02, 0x05, 0x05, 0x00, 0x03, 0x07, 0x01, 0x01
        /*0010*/ 	.byte	0x02, 0x03, 0x00, 0x00, 0x02, 0x06, 0x01, 0x00, 0x04, 0x0b, 0x08, 0x00, 0x01, 0x00, 0x00, 0x00
        /*0020*/ 	.byte	0x00, 0x00, 0x00, 0x00


//--------------------- .nv.info._Z13avg_reductionPfS_i --------------------------
	.section	.nv.info._Z13avg_reductionPfS_i,"",@"SHT_CUDA_INFO"
	.sectionflags	@""
	.align	4


	//----- nvinfo : EIATTR_CUDA_API_VERSION
	.align		4
        /*0000*/ 	.byte	0x04, 0x37
        /*0002*/ 	.short	(.L_27 - .L_26)
.L_26:
        /*0004*/ 	.word	0x00000082


	//----- nvinfo : EIATTR_KPARAM_INFO
	.align		4
.L_27:
        /*0008*/ 	.byte	0x04, 0x17
        /*000a*/ 	.short	(.L_29 - .L_28)
.L_28:
        /*000c*/ 	.word	0x00000000
        /*0010*/ 	.short	0x0002
        /*0012*/ 	.short	0x0010
        /*0014*/ 	.byte	0x00, 0xf0, 0x11, 0x00


	//----- nvinfo : EIATTR_KPARAM_INFO
	.align		4
.L_29:
        /*0018*/ 	.byte	0x04, 0x17
        /*001a*/ 	.short	(.L_31 - .L_30)
.L_30:
        /*001c*/ 	.word	0x00000000
        /*0020*/ 	.short	0x0001
        /*0022*/ 	.short	0x0008
        /*0024*/ 	.byte	0x00, 0xf5, 0x21, 0x00


	//----- nvinfo : EIATTR_KPARAM_INFO
	.align		4
.L_31:
        /*0028*/ 	.byte	0x04, 0x17
        /*002a*/ 	.short	(.L_33 - .L_32)
.L_32:
        /*002c*/ 	.word	0x00000000
        /*0030*/ 	.short	0x0000
        /*0032*/ 	.short	0x0000
        /*0034*/ 	.byte	0x00, 0xf5, 0x21, 0x00


	//----- nvinfo : EIATTR_SPARSE_MMA_MASK
	.align		4
.L_33:
        /*0038*/ 	.byte	0x03, 0x50
        /*003a*/ 	.short	0x0000


	//----- nvinfo : EIATTR_MAXREG_COUNT
	.align		4
        /*003c*/ 	.byte	0x03, 0x1b
        /*003e*/ 	.short	0x00ff


	//----- nvinfo : EIATTR_NUM_BARRIERS
	.align		4
        /*0040*/ 	.byte	0x02, 0x4c
        /*0042*/ 	.byte	0x01
	.zero		1


	//----- nvinfo : EIATTR_MERCURY_ISA_VERSION
	.align		4
        /*0044*/ 	.byte	0x03, 0x5f
        /*0046*/ 	.short	0x0101


	//----- nvinfo : EIATTR_VRC_CTA_INIT_COUNT
	.align		4
        /*0048*/ 	.byte	0x02, 0x4a
	.zero		1
	.zero		1


	//----- nvinfo : EIATTR_EXIT_INSTR_OFFSETS
	.align		4
        /*004c*/ 	.byte	0x04, 0x1c
        /*004e*/ 	.short	(.L_35 - .L_34)


	//   ....[0]....
.L_34:
        /*0050*/ 	.word	0x00000210


	//   ....[1]....
        /*0054*/ 	.word	0x00000360


	//----- nvinfo : EIATTR_CRS_STACK_SIZE
	.align		4
.L_35:
        /*0058*/ 	.byte	0x04, 0x1e
        /*005a*/ 	.short	(.L_37 - .L_36)
.L_36:
        /*005c*/ 	.word	0x00000000


	//----- nvinfo : EIATTR_CBANK_PARAM_SIZE
	.align		4
.L_37:
        /*0060*/ 	.byte	0x03, 0x19
        /*0062*/ 	.short	0x0014


	//----- nvinfo : EIATTR_PARAM_CBANK
	.align		4
        /*0064*/ 	.byte	0x04, 0x0a
        /*0066*/ 	.short	(.L_39 - .L_38)
	.align		4
.L_38:
        /*0068*/ 	.word	index@(.nv.constant0._Z13avg_reductionPfS_i)
        /*006c*/ 	.short	0x0380
        /*006e*/ 	.short	0x0014


	//----- nvinfo : EIATTR_SW_WAR
	.align		4
.L_39:
        /*0070*/ 	.byte	0x04, 0x36
        /*0072*/ 	.short	(.L_41 - .L_40)
.L_40:
        /*0074*/ 	.word	0x00000008
.L_41:


//--------------------- .nv.info._Z13sum_reductionPfS_i --------------------------
	.section	.nv.info._Z13sum_reductionPfS_i,"",@"SHT_CUDA_INFO"
	.sectionflags	@""
	.align	4


	//----- nvinfo : EIATTR_CUDA_API_VERSION
	.align		4
        /*0000*/ 	.byte	0x04, 0x37
        /*0002*/ 	.short	(.L_43 - .L_42)
.L_42:
        /*0004*/ 	.word	0x00000082


	//----- nvinfo : EIATTR_KPARAM_INFO
	.align		4
.L_43:
        /*0008*/ 	.byte	0x04, 0x17
        /*000a*/ 	.short	(.L_45 - .L_44)
.L_44:
        /*000c*/ 	.word	0x00000000
        /*0010*/ 	.short	0x0002
        /*0012*/ 	.short	0x0010
        /*0014*/ 	.byte	0x00, 0xf0, 0x11, 0x00


	//----- nvinfo : EIATTR_KPARAM_INFO
	.align		4
.L_45:
        /*0018*/ 	.byte	0x04, 0x17
        /*001a*/ 	.short	(.L_47 - .L_46)
.L_46:
        /*001c*/ 	.word	0x00000000
        /*0020*/ 	.short	0x0001
        /*0022*/ 	.short	0x0008
        /*0024*/ 	.byte	0x00, 0xf5, 0x21, 0x00


	//----- nvinfo : EIATTR_KPARAM_INFO
	.align		4
.L_47:
        /*0028*/ 	.byte	0x04, 0x17
        /*002a*/ 	.short	(.L_49 - .L_48)
.L_48:
        /*002c*/ 	.word	0x00000000
        /*0030*/ 	.short	0x0000
        /*0032*/ 	.short	0x0000
        /*0034*/ 	.byte	0x00, 0xf5, 0x21, 0x00


	//----- nvinfo : EIATTR_SPARSE_MMA_MASK
	.align		4
.L_49:
        /*0038*/ 	.byte	0x03, 0x50
        /*003a*/ 	.short	0x0000


	//----- nvinfo : EIATTR_MAXREG_COUNT
	.align		4
        /*003c*/ 	.byte	0x03, 0x1b
        /*003e*/ 	.short	0x00ff


	//----- nvinfo : EIATTR_NUM_BARRIERS
	.align		4
        /*0040*/ 	.byte	0x02, 0x4c
        /*0042*/ 	.byte	0x01
	.zero		1


	//----- nvinfo : EIATTR_MERCURY_ISA_VERSION
	.align		4
        /*0044*/ 	.byte	0x03, 0x5f
        /*0046*/ 	.short	0x0101


	//----- nvinfo : EIATTR_VRC_CTA_INIT_COUNT
	.align		4
        /*0048*/ 	.byte	0x02, 0x4a
	.zero		1
	.zero		1


	//----- nvinfo : EIATTR_EXIT_INSTR_OFFSETS
	.align		4
        /*004c*/ 	.byte	0x04, 0x1c
        /*004e*/ 	.short	(.L_51 - .L_50)


	//   ....[0]....
.L_50:
        /*0050*/ 	.word	0x00000210


	//   ....[1]....
        /*0054*/ 	.word	0x00000290


	//----- nvinfo : EIATTR_CBANK_PARAM_SIZE
	.align		4
.L_51:
        /*0058*/ 	.byte	0x03, 0x19
        /*005a*/ 	.short	0x0014


	//----- nvinfo : EIATTR_PARAM_CBANK
	.align		4
        /*005c*/ 	.byte	0x04, 0x0a
        /*005e*/ 	.short	(.L_53 - .L_52)
	.align		4
.L_52:
        /*0060*/ 	.word	index@(.nv.constant0._Z13sum_reductionPfS_i)
        /*0064*/ 	.short	0x0380
        /*0066*/ 	.short	0x0014


	//----- nvinfo : EIATTR_SW_WAR
	.align		4
.L_53:
        /*0068*/ 	.byte	0x04, 0x36
        /*006a*/ 	.short	(.L_55 - .L_54)
.L_54:
        /*006c*/ 	.word	0x00000008
.L_55:


//--------------------- .nv.info._Z13max_reductionPfS_i --------------------------
	.section	.nv.info._Z13max_reductionPfS_i,"",@"SHT_CUDA_INFO"
	.sectionflags	@""
	.align	4


	//----- nvinfo : EIATTR_CUDA_API_VERSION
	.align		4
        /*0000*/ 	.byte	0x04, 0x37
        /*0002*/ 	.short	(.L_57 - .L_56)
.L_56:
        /*0004*/ 	.word	0x00000082


	//----- nvinfo : EIATTR_KPARAM_INFO
	.align		4
.L_57:
        /*0008*/ 	.byte	0x04, 0x17
        /*000a*/ 	.short	(.L_59 - .L_58)
.L_58:
        /*000c*/ 	.word	0x00000000
        /*0010*/ 	.short	0x0002
        /*0012*/ 	.short	0x0010
        /*0014*/ 	.byte	0x00, 0xf0, 0x11, 0x00


	//----- nvinfo : EIATTR_KPARAM_INFO
	.align		4
.L_59:
        /*0018*/ 	.byte	0x04, 0x17
        /*001a*/ 	.short	(.L_61 - .L_60)
.L_60:
        /*001c*/ 	.word	0x00000000
        /*0020*/ 	.short	0x0001
        /*0022*/ 	.short	0x0008
        /*0024*/ 	.byte	0x00, 0xf5, 0x21, 0x00


	//----- nvinfo : EIATTR_KPARAM_INFO
	.align		4
.L_61:
        /*0028*/ 	.byte	0x04, 0x17
        /*002a*/ 	.short	(.L_63 - .L_62)
.L_62:
        /*002c*/ 	.word	0x00000000
        /*0030*/ 	.short	0x0000
        /*0032*/ 	.short	0x0000
        /*0034*/ 	.byte	0x00, 0xf5, 0x21, 0x00


	//----- nvinfo : EIATTR_SPARSE_MMA_MASK
	.align		4
.L_63:
        /*0038*/ 	.byte	0x03, 0x50
        /*003a*/ 	.short	0x0000


	//----- nvinfo : EIATTR_MAXREG_COUNT
	.align		4
        /*003c*/ 	.byte	0x03, 0x1b
        /*003e*/ 	.short	0x00ff


	//----- nvinfo : EIATTR_NUM_BARRIERS
	.align		4
        /*0040*/ 	.byte	0x02, 0x4c
        /*0042*/ 	.byte	0x01
	.zero		1


	//----- nvinfo : EIATTR_MERCURY_ISA_VERSION
	.align		4
        /*0044*/ 	.byte	0x03, 0x5f
        /*0046*/ 	.short	0x0101


	//----- nvinfo : EIATTR_VRC_CTA_INIT_COUNT
	.align		4
        /*0048*/ 	.byte	0x02, 0x4a
	.zero		1
	.zero		1


	//----- nvinfo : EIATTR_EXIT_INSTR_OFFSETS
	.align		4
        /*004c*/ 	.byte	0x04, 0x1c
        /*004e*/ 	.short	(.L_65 - .L_64)


	//   ....[0]....
.L_64:
        /*0050*/ 	.word	0x00000210


	//   ....[1]....
        /*0054*/ 	.word	0x00000290


	//----- nvinfo : EIATTR_CBANK_PARAM_SIZE
	.align		4
.L_65:
        /*0058*/ 	.byte	0x03, 0x19
        /*005a*/ 	.short	0x0014


	//----- nvinfo : EIATTR_PARAM_CBANK
	.align		4
        /*005c*/ 	.byte	0x04, 0x0a
        /*005e*/ 	.short	(.L_67 - .L_66)
	.align		4
.L_66:
        /*0060*/ 	.word	index@(.nv.constant0._Z13max_reductionPfS_i)
        /*0064*/ 	.short	0x0380
        /*0066*/ 	.short	0x0014


	//----- nvinfo : EIATTR_SW_WAR
	.align		4
.L_67:
        /*0068*/ 	.byte	0x04, 0x36
        /*006a*/ 	.short	(.L_69 - .L_68)
.L_68:
        /*006c*/ 	.word	0x00000008
.L_69:


//--------------------- .nv.info._Z13min_reductionPfS_i --------------------------
	.section	.nv.info._Z13min_reductionPfS_i,"",@"SHT_CUDA_INFO"
	.sectionflags	@""
	.align	4


	//----- nvinfo : EIATTR_CUDA_API_VERSION
	.align		4
        /*0000*/ 	.byte	0x04, 0x37
        /*0002*/ 	.short	(.L_71 - .L_70)
.L_70:
        /*0004*/ 	.word	0x00000082


	//----- nvinfo : EIATTR_KPARAM_INFO
	.align		4
.L_71:
        /*0008*/ 	.byte	0x04, 0x17
        /*000a*/ 	.short	(.L_73 - .L_72)
.L_72:
        /*000c*/ 	.word	0x00000000
        /*0010*/ 	.short	0x0002
        /*0012*/ 	.short	0x0010
        /*0014*/ 	.byte	0x00, 0xf0, 0x11, 0x00


	//----- nvinfo : EIATTR_KPARAM_INFO
	.align		4
.L_73:
        /*0018*/ 	.byte	0x04, 0x17
        /*001a*/ 	.short	(.L_75 - .L_74)
.L_74:
        /*001c*/ 	.word	0x00000000
        /*0020*/ 	.short	0x0001
        /*0022*/ 	.short	0x0008
        /*0024*/ 	.byte	0x00, 0xf5, 0x21, 0x00


	//----- nvinfo : EIATTR_KPARAM_INFO
	.align		4
.L_75:
        /*0028*/ 	.byte	0x04, 0x17
        /*002a*/ 	.short	(.L_77 - .L_76)
.L_76:
        /*002c*/ 	.word	0x00000000
        /*0030*/ 	.short	0x0000
        /*0032*/ 	.short	0x0000
        /*0034*/ 	.byte	0x00, 0xf5, 0x21, 0x00


	//----- nvinfo : EIATTR_SPARSE_MMA_MASK
	.align		4
.L_77:
        /*0038*/ 	.byte	0x03, 0x50
        /*003a*/ 	.short	0x0000


	//----- nvinfo : EIATTR_MAXREG_COUNT
	.align		4
        /*003c*/ 	.byte	0x03, 0x1b
        /*003e*/ 	.short	0x00ff


	//----- nvinfo : EIATTR_NUM_BARRIERS
	.align		4
        /*0040*/ 	.byte	0x02, 0x4c
        /*0042*/ 	.byte	0x01
	.zero		1


	//----- nvinfo : EIATTR_MERCURY_ISA_VERSION
	.align		4
        /*0044*/ 	.byte	0x03, 0x5f
        /*0046*/ 	.short	0x0101


	//----- nvinfo : EIATTR_VRC_CTA_INIT_COUNT
	.align		4
        /*0048*/ 	.byte	0x02, 0x4a
	.zero		1
	.zero		1


	//----- nvinfo : EIATTR_EXIT_INSTR_OFFSETS
	.align		4
        /*004c*/ 	.byte	0x04, 0x1c
        /*004e*/ 	.short	(.L_79 - .L_78)


	//   ....[0]....
.L_78:
        /*0050*/ 	.word	0x00000210


	//   ....[1]....
        /*0054*/ 	.word	0x00000290


	//----- nvinfo : EIATTR_CBANK_PARAM_SIZE
	.align		4
.L_79:
        /*0058*/ 	.byte	0x03, 0x19
        /*005a*/ 	.short	0x0014


	//----- nvinfo : EIATTR_PARAM_CBANK
	.align		4
        /*005c*/ 	.byte	0x04, 0x0a
        /*005e*/ 	.short	(.L_81 - .L_80)
	.align		4
.L_80:
        /*0060*/ 	.word	index@(.nv.constant0._Z13min_reductionPfS_i)
        /*0064*/ 	.short	0x0380
        /*0066*/ 	.short	0x0014


	//----- nvinfo : EIATTR_SW_WAR
	.align		4
.L_81:
        /*0068*/ 	.byte	0x04, 0x36
        /*006a*/ 	.short	(.L_83 - .L_82)
.L_82:
        /*006c*/ 	.word	0x00000008
.L_83:


//--------------------- .nv.callgraph             --------------------------
	.section	.nv.callgraph,"",@"SHT_CUDA_CALLGRAPH"
	.align	4
	.sectionentsize	8
	.align		4
        /*0000*/ 	.word	0x00000000
	.align		4
        /*0004*/ 	.word	0xffffffff
	.align		4
        /*0008*/ 	.word	0x00000000
	.align		4
        /*000c*/ 	.word	0xfffffffe
	.align		4
        /*0010*/ 	.word	0x00000000
	.align		4
        /*0014*/ 	.word	0xfffffffd
	.align		4
        /*0018*/ 	.word	0x00000000
	.align		4
        /*001c*/ 	.word	0xfffffffc


//--------------------- .text._Z13avg_reductionPfS_i --------------------------
	.section	.text._Z13avg_reductionPfS_i,"ax",@progbits
	.align	128
        .global         _Z13avg_reductionPfS_i
        .type           _Z13avg_reductionPfS_i,@function
        .size           _Z13avg_reductionPfS_i,(.L_x_21 - _Z13avg_reductionPfS_i)
        .other          _Z13avg_reductionPfS_i,@"STO_CUDA_ENTRY STV_DEFAULT"
_Z13avg_reductionPfS_i:
.text._Z13avg_reductionPfS_i:
[----:B------:R-:W-:Y:S01]  /*0000*/  LDC R1, c[0x0][0x37c] ;  /* 0x0000df00ff017b82 */ /* 0x000fe20000000800 */
[----:B------:R-:W0:Y:S01]  /*0010*/  S2R R7, SR_TID.X ;  /* 0x0000000000077919 */ /* 0x000e220000002100 */
[----:B------:R-:W0:Y:S01]  /*0020*/  LDCU UR8, c[0x0][0x360] ;  /* 0x00006c00ff0877ac */ /* 0x000e220008000800 */
[----:B------:R-:W0:Y:S01]  /*0030*/  S2R R2, SR_CTAID.X ;  /* 0x0000000000027919 */ /* 0x000e220000002500 */
[----:B------:R-:W1:Y:S01]  /*0040*/  LDCU UR4, c[0x0][0x390] ;  /* 0x00007200ff0477ac */ /* 0x000e620008000800 */
[----:B------:R-:W2:Y:S01]  /*0050*/  LDCU.64 UR6, c[0x0][0x358] ;  /* 0x00006b00ff0677ac */ /* 0x000ea20008000a00 */
[----:B0-----:R-:W-:-:S05]  /*0060*/  IMAD R3, R2, UR8, R7 ;  /* 0x0000000802037c24 */ /* 0x001fca000f8e0207 */
[----:B-1----:R-:W-:-:S13]  /*0070*/  ISETP.GE.U32.AND P1, PT, R3, UR4, PT ;  /* 0x0000000403007c0c */ /* 0x002fda000bf26070 */
[----:B------:R-:W0:Y:S02]  /*0080*/  @!P1 LDC.64 R4, c[0x0][0x380] ;  /* 0x0000e000ff049b82 */ /* 0x000e240000000a00 */
[----:B0-----:R-:W-:-:S06]  /*0090*/  @!P1 IMAD.WIDE.U32 R4, R3, 0x4, R4 ;  /* 0x0000000403049825 */ /* 0x001fcc00078e0004 */
[----:B--2---:R-:W2:Y:S01]  /*00a0*/  @!P1 LDG.E R5, desc[UR6][R4.64] ;  /* 0x0000000604059981 */ /* 0x004ea2000c1e1900 */
[----:B------:R-:W0:Y:S01]  /*00b0*/  S2UR UR5, SR_CgaCtaId ;  /* 0x00000000000579c3 */ /* 0x000e220000008800 */
[----:B------:R-:W-:Y:S01]  /*00c0*/  IMAD.U32 R3, RZ, RZ, UR8 ;  /* 0x00000008ff037e24 */ /* 0x000fe2000f8e00ff */
[----:B------:R-:W-:Y:S01]  /*00d0*/  UMOV UR4, 0x400 ;  /* 0x0000040000047882 */ /* 0x000fe20000000000 */
[----:B------:R-:W-:-:S03]  /*00e0*/  ISETP.NE.AND P0, PT, R7, RZ, PT ;  /* 0x000000ff0700720c */ /* 0x000fc60003f05270 */
[----:B------:R-:W-:Y:S01]  /*00f0*/  ISETP.GE.U32.AND P2, PT, R3, 0x2, PT ;  /* 0x000000020300780c */ /* 0x000fe20003f46070 */
[----:B0-----:R-:W-:-:S06]  /*0100*/  ULEA UR4, UR5, UR4, 0x18 ;  /* 0x0000000405047291 */ /* 0x001fcc000f8ec0ff */
[----:B------:R-:W-:-:S05]  /*0110*/  LEA R0, R7, UR4, 0x2 ;  /* 0x0000000407007c11 */ /* 0x000fca000f8e10ff */
[----:B--2---:R0:W-:Y:S04]  /*0120*/  @!P1 STS [R0], R5 ;  /* 0x0000000500009388 */ /* 0x0041e80000000800 */
[----:B------:R0:W-:Y:S01]  /*0130*/  @P1 STS [R0], RZ ;  /* 0x000000ff00001388 */ /* 0x0001e20000000800 */
[----:B------:R-:W-:Y:S06]  /*0140*/  BAR.SYNC.DEFER_BLOCKING 0x0 ;  /* 0x0000000000007b1d */ /* 0x000fec0000010000 */
[----:B------:R-:W-:Y:S05]  /*0150*/  @!P2 BRA `(.L_x_0) ;  /* 0x00000000002ca947 */ /* 0x000fea0003800000 */
.L_x_1:
[----:B------:R-:W-:-:S04]  /*0160*/  SHF.R.U32.HI R6, RZ, 0x1, R3 ;  /* 0x00000001ff067819 */ /* 0x000fc80000011603 */
[----:B------:R-:W-:-:S13]  /*0170*/  ISETP.GE.U32.AND P1, PT, R7, R6, PT ;  /* 0x000000060700720c */ /* 0x000fda0003f26070 */
[----:B------:R-:W-:Y:S01]  /*0180*/  @!P1 IMAD R4, R6, 0x4, R0 ;  /* 0x0000000406049824 */ /* 0x000fe200078e0200 */
[----:B0-----:R-:W-:Y:S05]  /*0190*/  @!P1 LDS R5, [R0] ;  /* 0x0000000000059984 */ /* 0x001fea0000000800 */
[----:B------:R-:W0:Y:S02]  /*01a0*/  @!P1 LDS R4, [R4] ;  /* 0x0000000004049984 */ /* 0x000e240000000800 */
[----:B0-----:R-:W-:-:S05]  /*01b0*/  @!P1 FADD R5, R4, R5 ;  /* 0x0000000504059221 */ /* 0x001fca0000000000 */
[----:B------:R1:W-:Y:S01]  /*01c0*/  @!P1 STS [R0], R5 ;  /* 0x0000000500009388 */ /* 0x0003e20000000800 */
[----:B------:R-:W-:Y:S01]  /*01d0*/  BAR.SYNC.DEFER_BLOCKING 0x0 ;  /* 0x0000000000007b1d */ /* 0x000fe20000010000 */
[----:B------:R-:W-:Y:S01]  /*01e0*/  ISETP.GT.U32.AND P1, PT, R3, 0x3, PT ;  /* 0x000000030300780c */ /* 0x000fe20003f24070 */
[----:B------:R-:W-:-:S12]  /*01f0*/  IMAD.MOV.U32 R3, RZ, RZ, R6 ;  /* 0x000000ffff037224 */ /* 0x000fd800078e0006 */
[----:B-1----:R-:W-:Y:S05]  /*0200*/  @P1 BRA `(.L_x_1) ;  /* 0xfffffffc00d41947 */ /* 0x002fea000383ffff */
.L_x_0:
[----:B------:R-:W-:Y:S05]  /*0210*/  @P0 EXIT ;  /* 0x000000000000094d */ /* 0x000fea0003800000 */
[----:B------:R-:W1:Y:S01]  /*0220*/  S2UR UR5, SR_CgaCtaId ;  /* 0x00000000000579c3 */ /* 0x000e620000008800 */
[----:B------:R-:W-:Y:S02]  /*0230*/  UMOV UR4, 0x400 ;  /* 0x0000040000047882 */ /* 0x000fe40000000000 */
[----:B-1----:R-:W-:Y:S01]  /*0240*/  ULEA UR4, UR5, UR4, 0x18 ;  /* 0x0000000405047291 */ /* 0x002fe2000f8ec0ff */
[----:B------:R-:W1:Y:S08]  /*0250*/  LDCU UR5, c[0x0][0x390] ;  /* 0x00007200ff0577ac */ /* 0x000e700008000800 */
[----:B0-----:R-:W0:Y:S01]  /*0260*/  LDS R0, [UR4] ;  /* 0x00000004ff007984 */ /* 0x001e220008000800 */
[----:B-1----:R-:W-:-:S04]  /*0270*/  I2FP.F32.S32 R3, UR5 ;  /* 0x0000000500037c45 */ /* 0x002fc80008201400 */
[----:B------:R-:W1:Y:S02]  /*0280*/  MUFU.RCP R4, R3 ;  /* 0x0000000300047308 */ /* 0x000e640000001000 */
[----:B-1----:R-:W-:-:S04]  /*0290*/  FFMA R5, -R3, R4, 1 ;  /* 0x3f80000003057423 */ /* 0x002fc80000000104 */
[----:B------:R-:W-:Y:S02]  /*02a0*/  FFMA R5, R4, R5, R4 ;  /* 0x0000000504057223 */ /* 0x000fe40000000004 */
[----:B0-----:R-:W0:Y:S02]  /*02b0*/  FCHK P0, R0, R3 ;  /* 0x0000000300007302 */ /* 0x001e240000000000 */
[----:B------:R-:W-:-:S04]  /*02c0*/  FFMA R4, R0, R5, RZ ;  /* 0x0000000500047223 */ /* 0x000fc800000000ff */
[----:B------:R-:W-:-:S04]  /*02d0*/  FFMA R6, -R3, R4, R0 ;  /* 0x0000000403067223 */ /* 0x000fc80000000100 */
[----:B------:R-:W-:Y:S01]  /*02e0*/  FFMA R7, R5, R6, R4 ;  /* 0x0000000605077223 */ /* 0x000fe20000000004 */
[----:B0-----:R-:W-:Y:S06]  /*02f0*/  @!P0 BRA `(.L_x_2) ;  /* 0x00000000000c8947 */ /* 0x001fec0003800000 */
[----:B------:R-:W-:-:S07]  /*0300*/  MOV R4, 0x320 ;  /* 0x0000032000047802 */ /* 0x000fce0000000f00 */
[----:B------:R-:W-:Y:S05]  /*0310*/  CALL.REL.NOINC `($__internal_0_$__cuda_sm3x_div_rn_noftz_f32_slowpath) ;  /* 0x0000000000147944 */ /* 0x000fea0003c00000 */
[----:B------:R-:W-:-:S07]  /*0320*/  IMAD.MOV.U32 R7, RZ, RZ, R0 ;  /* 0x000000ffff077224 */ /* 0x000fce00078e0000 */
.L_x_2:
[----:B------:R-:W0:Y:S02]  /*0330*/  LDC.64 R4, c[0x0][0x388] ;  /* 0x0000e200ff047b82 */ /* 0x000e240000000a00 */
[----:B0-----:R-:W-:-:S05]  /*0340*/  IMAD.WIDE.U32 R2, R2, 0x4, R4 ;  /* 0x0000000402027825 */ /* 0x001fca00078e0004 */
[----:B------:R-:W-:Y:S01]  /*0350*/  STG.E desc[UR6][R2.64], R7 ;  /* 0x0000000702007986 */ /* 0x000fe2000c101906 */
[----:B------:R-:W-:Y:S05]  /*0360*/  EXIT ;  /* 0x000000000000794d */ /* 0x000fea0003800000 */
        .weak           $__internal_0_$__cuda_sm3x_div_rn_noftz_f32_slowpath
        .type           $__internal_0_$__cuda_sm3x_div_rn_noftz_f32_slowpath,@function
        .size           $__internal_0_$__cuda_sm3x_div_rn_noftz_f32_slowpath,(.L_x_21 - $__internal_0_$__cuda_sm3x_div_rn_noftz_f32_slowpath)
$__internal_0_$__cuda_sm3x_div_rn_noftz_f32_slowpath:
[--C-:B------:R-:W-:Y:S01]  /*0370*/  SHF.R.U32.HI R6, RZ, 0x17, R3.reuse ;  /* 0x00000017ff067819 */ /* 0x100fe20000011603 */
[--C-:B------:R-:W-:Y:S01]  /*0380*/  IMAD.MOV.U32 R7, RZ, RZ, R0.reuse ;  /* 0x000000ffff077224 */ /* 0x100fe200078e0000 */
[----:B------:R-:W-:Y:S01]  /*0390*/  SHF.R.U32.HI R5, RZ, 0x17, R0 ;  /* 0x00000017ff057819 */ /* 0x000fe20000011600 */
[----:B------:R-:W-:Y:S01]  /*03a0*/  IMAD.MOV.U32 R8, RZ, RZ, R3 ;  /* 0x000000ffff087224 */ /* 0x000fe200078e0003 */
[----:B------:R-:W-:Y:S02]  /*03b0*/  LOP3.LUT R6, R6, 0xff, RZ, 0xc0, !PT ;  /* 0x000000ff06067812 */ /* 0x000fe400078ec0ff */
[----:B------:R-:W-:-:S03]  /*03c0*/  LOP3.LUT R5, R5, 0xff, RZ, 0xc0, !PT ;  /* 0x000000ff05057812 */ /* 0x000fc600078ec0ff */
[----:B------:R-:W-:Y:S02]  /*03d0*/  VIADD R11, R6, 0xffffffff ;  /* 0xffffffff060b7836 */ /* 0x000fe40000000000 */
[----:B------:R-:W-:-:S03]  /*03e0*/  VIADD R10, R5, 0xffffffff ;  /* 0xffffffff050a7836 */ /* 0x000fc60000000000 */
[----:B------:R-:W-:-:S04]  /*03f0*/  ISETP.GT.U32.AND P0, PT, R11, 0xfd, PT ;  /* 0x000000fd0b00780c */ /* 0x000fc80003f04070 */
[----:B------:R-:W-:-:S13]  /*0400*/  ISETP.GT.U32.OR P0, PT, R10, 0xfd, P0 ;  /* 0x000000fd0a00780c */ /* 0x000fda0000704470 */
[----:B------:R-:W-:Y:S01]  /*0410*/  @!P0 IMAD.MOV.U32 R9, RZ, RZ, RZ ;  /* 0x000000ffff098224 */ /* 0x000fe200078e00ff */
[----:B------:R-:W-:Y:S06]  /*0420*/  @!P0 BRA `(.L_x_3) ;  /* 0x00000000005c8947 */ /* 0x000fec0003800000 */
[----:B------:R-:W-:Y:S02]  /*0430*/  FSETP.GTU.FTZ.AND P0, PT, |R0|, +INF , PT ;  /* 0x7f8000000000780b */ /* 0x000fe40003f1c200 */
[----:B------:R-:W-:-:S04]  /*0440*/  FSETP.GTU.FTZ.AND P1, PT, |R3|, +INF , PT ;  /* 0x7f8000000300780b */ /* 0x000fc80003f3c200 */
[----:B------:R-:W-:-:S13]  /*0450*/  PLOP3.LUT P0, PT, P0, P1, PT, 0xf8, 0x8f ;  /* 0x00000000008f781c */ /* 0x000fda0000703f70 */
[----:B------:R-:W-:Y:S05]  /*0460*/  @P0 BRA `(.L_x_4) ;  /* 0x0000000400440947 */ /* 0x000fea0003800000 */
[----:B------:R-:W-:-:S13]  /*0470*/  LOP3.LUT P0, RZ, R8, 0x7fffffff, R7, 0xc8, !PT ;  /* 0x7fffffff08ff7812 */ /* 0x000fda000780c807 */
[----:B------:R-:W-:Y:S05]  /*0480*/  @!P0 BRA `(.L_x_5) ;  /* 0x0000000400348947 */ /* 0x000fea0003800000 */
[C---:B------:R-:W-:Y:S02]  /*0490*/  FSETP.NEU.FTZ.AND P2, PT, |R0|.reuse, +INF , PT ;  /* 0x7f8000000000780b */ /* 0x040fe40003f5d200 */
[----:B------:R-:W-:Y:S02]  /*04a0*/  FSETP.NEU.FTZ.AND P1, PT, |R3|, +INF , PT ;  /* 0x7f8000000300780b */ /* 0x000fe40003f3d200 */
[----:B------:R-:W-:-:S11]  /*04b0*/  FSETP.NEU.FTZ.AND P0, PT, |R0|, +INF , PT ;  /* 0x7f8000000000780b */ /* 0x000fd60003f1d200 */
[----:B------:R-:W-:Y:S05]  /*04c0*/  @!P1 BRA !P2, `(.L_x_5) ;  /* 0x0000000400249947 */ /* 0x000fea0005000000 */
[----:B------:R-:W-:-:S04]  /*04d0*/  LOP3.LUT P2, RZ, R7, 0x7fffffff, RZ, 0xc0, !PT ;  /* 0x7fffffff07ff7812 */ /* 0x000fc8000784c0ff */
[----:B------:R-:W-:-:S13]  /*04e0*/  PLOP3.LUT P1, PT, P1, P2, PT, 0x2f, 0xf2 ;  /* 0x0000000000f2781c */ /* 0x000fda0000f24577 */
[----:B------:R-:W-:Y:S05]  /*04f0*/  @P1 BRA `(.L_x_6) ;  /* 0x0000000400101947 */ /* 0x000fea0003800000 */
[----:B------:R-:W-:-:S04]  /*0500*/  LOP3.LUT P1, RZ, R8, 0x7fffffff, RZ, 0xc0, !PT ;  /* 0x7fffffff08ff7812 */ /* 0x000fc8000782c0ff */
[----:B------:R-:W-:-:S13]  /*0510*/  PLOP3.LUT P0, PT, P0, P1, PT, 0x2f, 0xf2 ;  /* 0x0000000000f2781c */ /* 0x000fda0000702577 */
[----:B------:R-:W-:Y:S05]  /*0520*/  @P0 BRA `(.L_x_7) ;  /* 0x0000000000f80947 */ /* 0x000fea0003800000 */
[----:B------:R-:W-:Y:S02]  /*0530*/  ISETP.GE.AND P0, PT, R10, RZ, PT ;  /* 0x000000ff0a00720c */ /* 0x000fe40003f06270 */
[----:B------:R-:W-:-:S11]  /*0540*/  ISETP.GE.AND P1, PT, R11, RZ, PT ;  /* 0x000000ff0b00720c */ /* 0x000fd60003f26270 */
[----:B------:R-:W-:Y:S02]  /*0550*/  @P0 IMAD.MOV.U32 R9, RZ, RZ, RZ ;  /* 0x000000ffff090224 */ /* 0x000fe400078e00ff */
[----:B------:R-:W-:Y:S01]  /*0560*/  @!P0 FFMA R7, R0, 1.84467440737095516160e+19, RZ ;  /* 0x5f80000000078823 */ /* 0x000fe200000000ff */
[----:B------:R-:W-:Y:S02]  /*0570*/  @!P0 IMAD.MOV.U32 R9, RZ, RZ, -0x40 ;  /* 0xffffffc0ff098424 */ /* 0x000fe400078e00ff */
[----:B------:R-:W-:Y:S02]  /*0580*/  @!P1 FFMA R8, R3, 1.84467440737095516160e+19, RZ ;  /* 0x5f80000003089823 */ /* 0x000fe400000000ff */
[----:B------:R-:W-:-:S07]  /*0590*/  @!P1 VIADD R9, R9, 0x40 ;  /* 0x0000004009099836 */ /* 0x000fce0000000000 */
.L_x_3:
[----:B------:R-:W-:Y:S01]  /*05a0*/  LEA R3, R6, 0xc0800000, 0x17 ;  /* 0xc080000006037811 */ /* 0x000fe200078eb8ff */
[----:B------:R-:W-:-:S04]  /*05b0*/  VIADD R5, R5, 0xffffff81 ;  /* 0xffffff8105057836 */ /* 0x000fc80000000000 */
[----:B------:R-:W-:Y:S01]  /*05c0*/  IMAD.IADD R3, R8, 0x1, -R3 ;  /* 0x0000000108037824 */ /* 0x000fe200078e0a03 */
[C---:B------:R-:W-:Y:S01]  /*05d0*/  IADD3 R6, PT, PT, R5.reuse, 0x7f, -R6 ;  /* 0x0000007f05067810 */ /* 0x040fe20007ffe806 */
[----:B------:R-:W-:Y:S02]  /*05e0*/  IMAD R0, R5, -0x800000, R7 ;  /* 0xff80000005007824 */ /* 0x000fe400078e0207 */
[----:B------:R-:W0:Y:S01]  /*05f0*/  MUFU.RCP R8, R3 ;  /* 0x0000000300087308 */ /* 0x000e220000001000 */
[----:B------:R-:W-:Y:S01]  /*0600*/  FADD.FTZ R11, -R3, -RZ ;  /* 0x800000ff030b7221 */ /* 0x000fe20000010100 */
[----:B------:R-:W-:-:S03]  /*0610*/  IMAD.IADD R6, R6, 0x1, R9 ;  /* 0x0000000106067824 */ /* 0x000fc600078e0209 */
[----:B0-----:R-:W-:-:S04]  /*0620*/  FFMA R13, R8, R11, 1 ;  /* 0x3f800000080d7423 */ /* 0x001fc8000000000b */
[----:B------:R-:W-:-:S04]  /*0630*/  FFMA R10, R8, R13, R8 ;  /* 0x0000000d080a7223 */ /* 0x000fc80000000008 */
[----:B------:R-:W-:-:S04]  /*0640*/  FFMA R7, R0, R10, RZ ;  /* 0x0000000a00077223 */ /* 0x000fc800000000ff */
[----:B------:R-:W-:-:S04]  /*0650*/  FFMA R8, R11, R7, R0 ;  /* 0x000000070b087223 */ /* 0x000fc80000000000 */
[----:B------:R-:W-:-:S04]  /*0660*/  FFMA R7, R10, R8, R7 ;  /* 0x000000080a077223 */ /* 0x000fc80000000007 */
[----:B------:R-:W-:-:S04]  /*0670*/  FFMA R8, R11, R7, R0 ;  /* 0x000000070b087223 */ /* 0x000fc80000000000 */
[----:B------:R-:W-:-:S05]  /*0680*/  FFMA R0, R10, R8, R7 ;  /* 0x000000080a007223 */ /* 0x000fca0000000007 */
[----:B------:R-:W-:-:S04]  /*0690*/  SHF.R.U32.HI R3, RZ, 0x17, R0 ;  /* 0x00000017ff037819 */ /* 0x000fc80000011600 */
[----:B------:R-:W-:-:S05]  /*06a0*/  LOP3.LUT R3, R3, 0xff, RZ, 0xc0, !PT ;  /* 0x000000ff03037812 */ /* 0x000fca00078ec0ff */
[----:B------:R-:W-:-:S04]  /*06b0*/  IMAD.IADD R9, R3, 0x1, R6 ;  /* 0x0000000103097824 */ /* 0x000fc800078e0206 */
[----:B------:R-:W-:-:S05]  /*06c0*/  VIADD R3, R9, 0xffffffff ;  /* 0xffffffff09037836 */ /* 0x000fca0000000000 */
[----:B------:R-:W-:-:S13]  /*06d0*/  ISETP.GE.U32.AND P0, PT, R3, 0xfe, PT ;  /* 0x000000fe0300780c */ /* 0x000fda0003f06070 */
[----:B------:R-:W-:Y:S05]  /*06e0*/  @!P0 BRA `(.L_x_8) ;  /* 0x0000000000808947 */ /* 0x000fea0003800000 */
[----:B------:R-:W-:-:S13]  /*06f0*/  ISETP.GT.AND P0, PT, R9, 0xfe, PT ;  /* 0x000000fe0900780c */ /* 0x000fda0003f04270 */
[----:B------:R-:W-:Y:S05]  /*0700*/  @P0 BRA `(.L_x_9) ;  /* 0x00000000006c0947 */ /* 0x000fea0003800000 */
[----:B------:R-:W-:-:S13]  /*0710*/  ISETP.GE.AND P0, PT, R9, 0x1, PT ;  /* 0x000000010900780c */ /* 0x000fda0003f06270 */
[----:B------:R-:W-:Y:S05]  /*0720*/  @P0 BRA `(.L_x_10) ;  /* 0x0000000000980947 */ /* 0x000fea0003800000 */
[----:B------:R-:W-:Y:S02]  /*0730*/  ISETP.GE.AND P0, PT, R9, -0x18, PT ;  /* 0xffffffe80900780c */ /* 0x000fe40003f06270 */
[----:B------:R-:W-:-:S11]  /*0740*/  LOP3.LUT R0, R0, 0x80000000, RZ, 0xc0, !PT ;  /* 0x8000000000007812 */ /* 0x000fd600078ec0ff */
[----:B------:R-:W-:Y:S05]  /*0750*/  @!P0 BRA `(.L_x_10) ;  /* 0x00000000008c8947 */ /* 0x000fea0003800000 */
[CCC-:B------:R-:W-:Y:S01]  /*0760*/  FFMA.RZ R3, R10.reuse, R8.reuse, R7.reuse ;  /* 0x000000080a037223 */ /* 0x1c0fe2000000c007 */
[CCC-:B------:R-:W-:Y:S01]  /*0770*/  FFMA.RM R6, R10.reuse, R8.reuse, R7.reuse ;  /* 0x000000080a067223 */ /* 0x1c0fe20000004007 */
[C---:B------:R-:W-:Y:S02]  /*0780*/  ISETP.NE.AND P2, PT, R9.reuse, RZ, PT ;  /* 0x000000ff0900720c */ /* 0x040fe40003f45270 */
[----:B------:R-:W-:Y:S02]  /*0790*/  ISETP.NE.AND P1, PT, R9, RZ, PT ;  /* 0x000000ff0900720c */ /* 0x000fe40003f25270 */
[----:B------:R-:W-:Y:S01]  /*07a0*/  LOP3.LUT R5, R3, 0x7fffff, RZ, 0xc0, !PT ;  /* 0x007fffff03057812 */ /* 0x000fe200078ec0ff */
[----:B------:R-:W-:Y:S01]  /*07b0*/  FFMA.RP R3, R10, R8, R7 ;  /* 0x000000080a037223 */ /* 0x000fe20000008007 */
[----:B------:R-:W-:Y:S02]  /*07c0*/  VIADD R8, R9, 0x20 ;  /* 0x0000002009087836 */ /* 0x000fe40000000000 */
[----:B------:R-:W-:Y:S01]  /*07d0*/  LOP3.LUT R5, R5, 0x800000, RZ, 0xfc, !PT ;  /* 0x0080000005057812 */ /* 0x000fe200078efcff */
[----:B------:R-:W-:Y:S01]  /*07e0*/  IMAD.MOV R7, RZ, RZ, -R9 ;  /* 0x000000ffff077224 */ /* 0x000fe200078e0a09 */
[----:B------:R-:W-:-:S02]  /*07f0*/  FSETP.NEU.FTZ.AND P0, PT, R3, R6, PT ;  /* 0x000000060300720b */ /* 0x000fc40003f1d000 */
[----:B------:R-:W-:Y:S02]  /*0800*/  SHF.L.U32 R8, R5, R8, RZ ;  /* 0x0000000805087219 */ /* 0x000fe400000006ff */
[----:B------:R-:W-:Y:S02]  /*0810*/  SEL R6, R7, RZ, P2 ;  /* 0x000000ff07067207 */ /* 0x000fe40001000000 */
[----:B------:R-:W-:Y:S02]  /*0820*/  ISETP.NE.AND P1, PT, R8, RZ, P1 ;  /* 0x000000ff0800720c */ /* 0x000fe40000f25270 */
[----:B------:R-:W-:Y:S02]  /*0830*/  SHF.R.U32.HI R6, RZ, R6, R5 ;  /* 0x00000006ff067219 */ /* 0x000fe40000011605 */
[----:B------:R-:W-:Y:S02]  /*0840*/  PLOP3.LUT P0, PT, P0, P1, PT, 0xf8, 0x8f ;  /* 0x00000000008f781c */ /* 0x000fe40000703f70 */
[----:B------:R-:W-:-:S02]  /*0850*/  SHF.R.U32.HI R8, RZ, 0x1, R6 ;  /* 0x00000001ff087819 */ /* 0x000fc40000011606 */
[----:B------:R-:W-:-:S04]  /*0860*/  SEL R3, RZ, 0x1, !P0 ;  /* 0x00000001ff037807 */ /* 0x000fc80004000000 */
[----:B------:R-:W-:-:S04]  /*0870*/  LOP3.LUT R3, R3, 0x1, R8, 0xf8, !PT ;  /* 0x0000000103037812 */ /* 0x000fc800078ef808 */
[----:B------:R-:W-:-:S05]  /*0880*/  LOP3.LUT R3, R3, R6, RZ, 0xc0, !PT ;  /* 0x0000000603037212 */ /* 0x000fca00078ec0ff */
[----:B------:R-:W-:-:S05]  /*0890*/  IMAD.IADD R3, R8, 0x1, R3 ;  /* 0x0000000108037824 */ /* 0x000fca00078e0203 */
[----:B------:R-:W-:Y:S01]  /*08a0*/  LOP3.LUT R0, R3, R0, RZ, 0xfc, !PT ;  /* 0x0000000003007212 */ /* 0x000fe200078efcff */
[----:B------:R-:W-:Y:S06]  /*08b0*/  BRA `(.L_x_10) ;  /* 0x0000000000347947 */ /* 0x000fec0003800000 */
.L_x_9:
[----:B------:R-:W-:-:S04]  /*08c0*/  LOP3.LUT R0, R0, 0x80000000, RZ, 0xc0, !PT ;  /* 0x8000000000007812 */ /* 0x000fc800078ec0ff */
[----:B------:R-:W-:Y:S01]  /*08d0*/  LOP3.LUT R0, R0, 0x7f800000, RZ, 0xfc, !PT ;  /* 0x7f80000000007812 */ /* 0x000fe200078efcff */
[----:B------:R-:W-:Y:S06]  /*08e0*/  BRA `(.L_x_10) ;  /* 0x0000000000287947 */ /* 0x000fec0003800000 */
.L_x_8:
[----:B------:R-:W-:Y:S01]  /*08f0*/  IMAD R0, R6, 0x800000, R0 ;  /* 0x0080000006007824 */ /* 0x000fe200078e0200 */
[----:B------:R-:W-:Y:S06]  /*0900*/  BRA `(.L_x_10) ;  /* 0x0000000000207947 */ /* 0x000fec0003800000 */
.L_x_7:
[----:B------:R-:W-:-:S04]  /*0910*/  LOP3.LUT R0, R8, 0x80000000, R7, 0x48, !PT ;  /* 0x8000000008007812 */ /* 0x000fc800078e4807 */
[----:B------:R-:W-:Y:S01]  /*0920*/  LOP3.LUT R0, R0, 0x7f800000, RZ, 0xfc, !PT ;  /* 0x7f80000000007812 */ /* 0x000fe200078efcff */
[----:B------:R-:W-:Y:S06]  /*0930*/  BRA `(.L_x_10) ;  /* 0x0000000000147947 */ /* 0x000fec0003800000 */
.L_x_6:
[----:B------:R-:W-:Y:S01]  /*0940*/  LOP3.LUT R0, R8, 0x80000000, R7, 0x48, !PT ;  /* 0x8000000008007812 */ /* 0x000fe200078e4807 */
[----:B------:R-:W-:Y:S06]  /*0950*/  BRA `(.L_x_10) ;  /* 0x00000000000c7947 */ /* 0x000fec0003800000 */
.L_x_5:
[----:B------:R-:W0:Y:S01]  /*0960*/  MUFU.RSQ R0, -QNAN ;  /* 0xffc0000000007908 */ /* 0x000e220000001400 */
[----:B------:R-:W-:Y:S05]  /*0970*/  BRA `(.L_x_10) ;  /* 0x0000000000047947 */ /* 0x000fea0003800000 */
.L_x_4:
[----:B------:R-:W-:-:S07]  /*0980*/  FADD.FTZ R0, R0, R3 ;  /* 0x0000000300007221 */ /* 0x000fce0000010000 */
.L_x_10:
[----:B------:R-:W-:-:S04]  /*0990*/  IMAD.MOV.U32 R5, RZ, RZ, 0x0 ;  /* 0x00000000ff057424 */ /* 0x000fc800078e00ff */
[----:B0-----:R-:W-:Y:S05]  /*09a0*/  RET.REL.NODEC R4 `(_Z13avg_reductionPfS_i) ;  /* 0xfffffff404947950 */ /* 0x001fea0003c3ffff */
.L_x_11:
[----:B------:R-:W-:-:S00]  /*09b0*/  BRA `(.L_x_11) ;  /* 0xfffffffc00fc7947 */ /* 0x000fc0000383ffff */
[----:B------:R-:W-:-:S00]  /*09c0*/  NOP ;  /* 0x0000000000007918 */ /* 0x000fc00000000000 */
        /* <DEDUP_REMOVED lines=11> */
.L_x_21:


//--------------------- .text._Z13sum_reductionPfS_i --------------------------
	.section	.text._Z13sum_reductionPfS_i,"ax",@progbits
	.align	128
        .global         _Z13sum_reductionPfS_i
        .type           _Z13sum_reductionPfS_i,@function
        .size           _Z13sum_reductionPfS_i,(.L_x_23 - _Z13sum_reductionPfS_i)
        .other          _Z13sum_reductionPfS_i,@"STO_CUDA_ENTRY STV_DEFAULT"
_Z13sum_reductionPfS_i:
.text._Z13sum_reductionPfS_i:
        /* <DEDUP_REMOVED lines=22> */
.L_x_13:
        /* <DEDUP_REMOVED lines=11> */
.L_x_12:
[----:B------:R-:W-:Y:S05]  /*0210*/  @P0 EXIT ;  /* 0x000000000000094d */ /* 0x000fea0003800000 */
[----:B------:R-:W1:Y:S01]  /*0220*/  S2UR UR5, SR_CgaCtaId ;  /* 0x00000000000579c3 */ /* 0x000e620000008800 */
[----:B------:R-:W-:-:S07]  /*0230*/  UMOV UR4, 0x400 ;  /* 0x0000040000047882 */ /* 0x000fce0000000000 */
[----:B0-----:R-:W0:Y:S01]  /*0240*/  LDC.64 R2, c[0x0][0x388] ;  /* 0x0000e200ff027b82 */ /* 0x001e220000000a00 */
[----:B-1----:R-:W-:Y:S01]  /*0250*/  ULEA UR4, UR5, UR4, 0x18 ;  /* 0x0000000405047291 */ /* 0x002fe2000f8ec0ff */
[----:B0-----:R-:W-:-:S08]  /*0260*/  IMAD.WIDE.U32 R2, R7, 0x4, R2 ;  /* 0x0000000407027825 */ /* 0x001fd000078e0002 */
[----:B------:R-:W0:Y:S04]  /*0270*/  LDS R5, [UR4] ;  /* 0x00000004ff057984 */ /* 0x000e280008000800 */
[----:B0-----:R-:W-:Y:S01]  /*0280*/  STG.E desc[UR6][R2.64], R5 ;  /* 0x0000000502007986 */ /* 0x001fe2000c101906 */
[----:B------:R-:W-:Y:S05]  /*0290*/  EXIT ;  /* 0x000000000000794d */ /* 0x000fea0003800000 */
.L_x_14:
        /* <DEDUP_REMOVED lines=14> */
.L_x_23:


//--------------------- .text._Z13max_reductionPfS_i --------------------------
	.section	.text._Z13max_reductionPfS_i,"ax",@progbits
	.align	128
        .global         _Z13max_reductionPfS_i
        .type           _Z13max_reductionPfS_i,@function
        .size           _Z13max_reductionPfS_i,(.L_x_24 - _Z13max_reductionPfS_i)
        .other          _Z13max_reductionPfS_i,@"STO_CUDA_ENTRY STV_DEFAULT"
_Z13max_reductionPfS_i:
.text._Z13max_reductionPfS_i:
[----:B------:R-:W-:Y:S01]  /*0000*/  LDC R1, c[0x0][0x37c] ;  /* 0x0000df00ff017b82 */ /* 0x000fe20000000800 */
[----:B------:R-:W0:Y:S01]  /*0010*/  S2R R6, SR_TID.X ;  /* 0x0000000000067919 */ /* 0x000e220000002100 */
[----:B------:R-:W0:Y:S01]  /*0020*/  LDCU UR8, c[0x0][0x360] ;  /* 0x00006c00ff0877ac */ /* 0x000e220008000800 */
[----:B------:R-:W-:Y:S01]  /*0030*/  IMAD.MOV.U32 R4, RZ, RZ, -0x800000 ;  /* 0xff800000ff047424 */ /* 0x000fe200078e00ff */
[----:B------:R-:W0:Y:S01]  /*0040*/  S2R R7, SR_CTAID.X ;  /* 0x0000000000077919 */ /* 0x000e220000002500 */
[----:B------:R-:W1:Y:S01]  /*0050*/  LDCU UR4, c[0x0][0x390] ;  /* 0x00007200ff0477ac */ /* 0x000e620008000800 */
[----:B------:R-:W2:Y:S01]  /*0060*/  LDCU.64 UR6, c[0x0][0x358] ;  /* 0x00006b00ff0677ac */ /* 0x000ea20008000a00 */
[----:B0-----:R-:W-:-:S05]  /*0070*/  IMAD R5, R7, UR8, R6 ;  /* 0x0000000807057c24 */ /* 0x001fca000f8e0206 */
[----:B-1----:R-:W-:-:S13]  /*0080*/  ISETP.GE.U32.AND P0, PT, R5, UR4, PT ;  /* 0x0000000405007c0c */ /* 0x002fda000bf06070 */
[----:B------:R-:W0:Y:S02]  /*0090*/  @!P0 LDC.64 R2, c[0x0][0x380] ;  /* 0x0000e000ff028b82 */ /* 0x000e240000000a00 */
[----:B0-----:R-:W-:-:S05]  /*00a0*/  @!P0 IMAD.WIDE.U32 R2, R5, 0x4, R2 ;  /* 0x0000000405028825 */ /* 0x001fca00078e0002 */
        /* <DEDUP_REMOVED lines=8> */
[----:B--2---:R0:W-:Y:S01]  /*0130*/  STS [R5], R4 ;  /* 0x0000000405007388 */ /* 0x0041e20000000800 */
[----:B------:R-:W-:Y:S06]  /*0140*/  BAR.SYNC.DEFER_BLOCKING 0x0 ;  /* 0x0000000000007b1d */ /* 0x000fec0000010000 */
[----:B------:R-:W-:Y:S05]  /*0150*/  @!P1 BRA `(.L_x_15) ;  /* 0x00000000002c9947 */ /* 0x000fea0003800000 */
.L_x_16:
[----:B0-----:R-:W-:-:S04]  /*0160*/  SHF.R.U32.HI R4, RZ, 0x1, R0 ;  /* 0x00000001ff047819 */ /* 0x001fc80000011600 */
[----:B------:R-:W-:-:S13]  /*0170*/  ISETP.GE.U32.AND P1, PT, R6, R4, PT ;  /* 0x000000040600720c */ /* 0x000fda0003f26070 */
[----:B------:R-:W-:Y:S01]  /*0180*/  @!P1 IMAD R3, R4, 0x4, R5 ;  /* 0x0000000404039824 */ /* 0x000fe200078e0205 */
[----:B------:R-:W-:Y:S05]  /*0190*/  @!P1 LDS R2, [R5] ;  /* 0x0000000005029984 */ /* 0x000fea0000000800 */
[----:B------:R-:W0:Y:S02]  /*01a0*/  @!P1 LDS R3, [R3] ;  /* 0x0000000003039984 */ /* 0x000e240000000800 */
[----:B0-----:R-:W-:-:S05]  /*01b0*/  @!P1 FMNMX R2, R2, R3, !PT ;  /* 0x0000000302029209 */ /* 0x001fca0007800000 */
[----:B------:R1:W-:Y:S01]  /*01c0*/  @!P1 STS [R5], R2 ;  /* 0x0000000205009388 */ /* 0x0003e20000000800 */
[----:B------:R-:W-:Y:S01]  /*01d0*/  BAR.SYNC.DEFER_BLOCKING 0x0 ;  /* 0x0000000000007b1d */ /* 0x000fe20000010000 */
[----:B------:R-:W-:Y:S01]  /*01e0*/  ISETP.GT.U32.AND P1, PT, R0, 0x3, PT ;  /* 0x000000030000780c */ /* 0x000fe20003f24070 */
[----:B------:R-:W-:-:S12]  /*01f0*/  IMAD.MOV.U32 R0, RZ, RZ, R4 ;  /* 0x000000ffff007224 */ /* 0x000fd800078e0004 */
[----:B-1----:R-:W-:Y:S05]  /*0200*/  @P1 BRA `(.L_x_16) ;  /* 0xfffffffc00d41947 */ /* 0x002fea000383ffff */
.L_x_15:
[----:B------:R-:W-:Y:S05]  /*0210*/  @P0 EXIT ;  /* 0x000000000000094d */ /* 0x000fea0003800000 */
[----:B------:R-:W1:Y:S01]  /*0220*/  S2UR UR5, SR_CgaCtaId ;  /* 0x00000000000579c3 */ /* 0x000e620000008800 */
[----:B------:R-:W-:-:S07]  /*0230*/  UMOV UR4, 0x400 ;  /* 0x0000040000047882 */ /* 0x000fce0000000000 */
[----:B------:R-:W2:Y:S01]  /*0240*/  LDC.64 R2, c[0x0][0x388] ;  /* 0x0000e200ff027b82 */ /* 0x000ea20000000a00 */
[----:B-1----:R-:W-:Y:S01]  /*0250*/  ULEA UR4, UR5, UR4, 0x18 ;  /* 0x0000000405047291 */ /* 0x002fe2000f8ec0ff */
[----:B--2---:R-:W-:-:S08]  /*0260*/  IMAD.WIDE.U32 R2, R7, 0x4, R2 ;  /* 0x0000000407027825 */ /* 0x004fd000078e0002 */
[----:B0-----:R-:W0:Y:S04]  /*0270*/  LDS R5, [UR4] ;  /* 0x00000004ff057984 */ /* 0x001e280008000800 */
[----:B0-----:R-:W-:Y:S01]  /*0280*/  STG.E desc[UR6][R2.64], R5 ;  /* 0x0000000502007986 */ /* 0x001fe2000c101906 */
[----:B------:R-:W-:Y:S05]  /*0290*/  EXIT ;  /* 0x000000000000794d */ /* 0x000fea0003800000 */
.L_x_17:
        /* <DEDUP_REMOVED lines=14> */
.L_x_24:


//--------------------- .text._Z13min_reductionPfS_i --------------------------
	.section	.text._Z13min_reductionPfS_i,"ax",@progbits
	.align	128
        .global         _Z13min_reductionPfS_i
        .type           _Z13min_reductionPfS_i,@function
        .size           _Z13min_reductionPfS_i,(.L_x_25 - _Z13min_reductionPfS_i)
        .other          _Z13min_reductionPfS_i,@"STO_CUDA_ENTRY STV_DEFAULT"
_Z13min_reductionPfS_i:
.text._Z13min_reductionPfS_i:
[----:B------:R-:W-:Y:S01]  /*0000*/  LDC R1, c[0x0][0x37c] ;  /* 0x0000df00ff017b82 */ /* 0x000fe20000000800 */
[----:B------:R-:W0:Y:S01]  /*0010*/  S2R R6, SR_TID.X ;  /* 0x0000000000067919 */ /* 0x000e220000002100 */
[----:B------:R-:W0:Y:S01]  /*0020*/  LDCU UR8, c[0x0][0x360] ;  /* 0x00006c00ff0877ac */ /* 0x000e220008000800 */
[----:B------:R-:W-:Y:S01]  /*0030*/  IMAD.MOV.U32 R4, RZ, RZ, 0x7f800000 ;  /* 0x7f800000ff047424 */ /* 0x000fe200078e00ff */
        /* <DEDUP_REMOVED lines=18> */
.L_x_19:
[----:B0-----:R-:W-:-:S04]  /*0160*/  SHF.R.U32.HI R4, RZ, 0x1, R0 ;  /* 0x00000001ff047819 */ /* 0x001fc80000011600 */
[----:B------:R-:W-:-:S13]  /*0170*/  ISETP.GE.U32.AND P1, PT, R6, R4, PT ;  /* 0x000000040600720c */ /* 0x000fda0003f26070 */
[----:B------:R-:W-:Y:S01]  /*0180*/  @!P1 IMAD R3, R4, 0x4, R5 ;  /* 0x0000000404039824 */ /* 0x000fe200078e0205 */
[----:B------:R-:W-:Y:S05]  /*0190*/  @!P1 LDS R2, [R5] ;  /* 0x0000000005029984 */ /* 0x000fea0000000800 */
[----:B------:R-:W0:Y:S02]  /*01a0*/  @!P1 LDS R3, [R3] ;  /* 0x0000000003039984 */ /* 0x000e240000000800 */
[----:B0-----:R-:W-:-:S05]  /*01b0*/  @!P1 FMNMX R2, R2, R3, PT ;  /* 0x0000000302029209 */ /* 0x001fca0003800000 */
[----:B------:R1:W-:Y:S01]  /*01c0*/  @!P1 STS [R5], R2 ;  /* 0x0000000205009388 */ /* 0x0003e20000000800 */
[----:B------:R-:W-:Y:S01]  /*01d0*/  BAR.SYNC.DEFER_BLOCKING 0x0 ;  /* 0x0000000000007b1d */ /* 0x000fe20000010000 */
[----:B------:R-:W-:Y:S01]  /*01e0*/  ISETP.GT.U32.AND P1, PT, R0, 0x3, PT ;  /* 0x000000030000780c */ /* 0x000fe20003f24070 */
[----:B------:R-:W-:-:S12]  /*01f0*/  IMAD.MOV.U32 R0, RZ, RZ, R4 ;  /* 0x000000ffff007224 */ /* 0x000fd800078e0004 */
[----:B-1----:R-:W-:Y:S05]  /*0200*/  @P1 BRA `(.L_x_19) ;  /* 0xfffffffc00d41947 */ /* 0x002fea000383ffff */
.L_x_18:
        /* <DEDUP_REMOVED lines=9> */
.L_x_20:
        /* <DEDUP_REMOVED lines=14> */
.L_x_25:


//--------------------- .nv.shared._Z13avg_reductionPfS_i --------------------------
	.section	.nv.shared._Z13avg_reductionPfS_i,"aw",@nobits
	.sectionflags	@""
	.align	16
	.zero		1024


//--------------------- .nv.shared.reserved.0     --------------------------
	.section	.nv.shared.reserved.0,"aw",@nobits
	.weak		__nv_reservedSMEM_offset_0_alias
	.size		__nv_reservedSMEM_offset_0_alias, 0, 64
	.other		__nv_reservedSMEM_offset_0_alias,@"STO_CUDA_RESERVED_SHARED STV_DEFAULT"
__nv_reservedSMEM_offset_0_alias:
	.zero		0
	.zero		64


//--------------------- .nv.shared._Z13sum_reductionPfS_i --------------------------
	.section	.nv.shared._Z13sum_reductionPfS_i,"aw",@nobits
	.sectionflags	@""
	.align	16
	.zero		1024


//--------------------- .nv.shared._Z13max_reductionPfS_i --------------------------
	.section	.nv.shared._Z13max_reductionPfS_i,"aw",@nobits
	.sectionflags	@""
	.align	16
	.zero		1024


//--------------------- .nv.shared._Z13min_reductionPfS_i --------------------------
	.section	.nv.shared._Z13min_reductionPfS_i,"aw",@nobits
	.sectionflags	@""
	.align	16
	.zero		1024


//--------------------- .nv.constant0._Z13avg_reductionPfS_i --------------------------
	.section	.nv.constant0._Z13avg_reductionPfS_i,"a",@progbits
	.sectionflags	@""
	.align	4
.nv.constant0._Z13avg_reductionPfS_i:
	.zero		916


//--------------------- .nv.constant0._Z13sum_reductionPfS_i --------------------------
	.section	.nv.constant0._Z13sum_reductionPfS_i,"a",@progbits
	.sectionflags	@""
	.align	4
.nv.constant0._Z13sum_reductionPfS_i:
	.zero		916


//--------------------- .nv.constant0._Z13max_reductionPfS_i --------------------------
	.section	.nv.constant0._Z13max_reductionPfS_i,"a",@progbits
	.sectionflags	@""
	.align	4
.nv.constant0._Z13max_reductionPfS_i:
	.zero		916


//--------------------- .nv.constant0._Z13min_reductionPfS_i --------------------------
	.section	.nv.constant0._Z13min_reductionPfS_i,"a",@progbits
	.sectionflags	@""
	.align	4
.nv.constant0._Z13min_reductionPfS_i:
	.zero		916


//--------------------- SYMBOLS --------------------------

	.type		.nv.reservedSmem.offset0,@object
	.size		.nv.reservedSmem.offset0,0x4
	.type		.nv.reservedSmem.cap,@object
	.size		.nv.reservedSmem.cap,0x4
